//
// Generated by NVIDIA NVVM Compiler
//
// Compiler Build ID: CL-36424714
// Cuda compilation tools, release 13.0, V13.0.88
// Based on NVVM 20.0.0
//

.version 9.0
.target sm_100
.address_size 64

	// .globl	_Z6EvolvePbPfdiS_

.visible .entry _Z6EvolvePbPfdiS_(
	.param .u64 .ptr .align 1 _Z6EvolvePbPfdiS__param_0,
	.param .u64 .ptr .align 1 _Z6EvolvePbPfdiS__param_1,
	.param .f64 _Z6EvolvePbPfdiS__param_2,
	.param .u32 _Z6EvolvePbPfdiS__param_3,
	.param .u64 .ptr .align 1 _Z6EvolvePbPfdiS__param_4
)
{
	.reg .pred 	%p<21>;
	.reg .b16 	%rs<12>;
	.reg .b32 	%r<64>;
	.reg .b32 	%f<37>;
	.reg .b64 	%rd<71>;
	.reg .b64 	%fd<4>;

	ld.param.u64 	%rd4, [_Z6EvolvePbPfdiS__param_0];
	ld.param.u64 	%rd5, [_Z6EvolvePbPfdiS__param_1];
	ld.param.f64 	%fd1, [_Z6EvolvePbPfdiS__param_2];
	ld.param.u32 	%r4, [_Z6EvolvePbPfdiS__param_3];
	ld.param.u64 	%rd3, [_Z6EvolvePbPfdiS__param_4];
	cvta.to.global.u64 	%rd1, %rd5;
	cvta.to.global.u64 	%rd2, %rd4;
	mov.u32 	%r1, %tid.y;
	mov.u32 	%r2, %tid.x;
	max.s32 	%r5, %r2, %r1;
	setp.ge.s32 	%p1, %r5, %r4;
	@%p1 bra 	$L__BB0_4;
	add.s32 	%r6, %r4, %r2;
	add.s32 	%r7, %r4, %r1;
	add.s32 	%r8, %r7, -1;
	add.s32 	%r9, %r6, -1;
	rem.s32 	%r10, %r9, %r4;
	rem.s32 	%r11, %r8, %r4;
	mul.lo.s32 	%r12, %r11, %r4;
	add.s32 	%r13, %r12, %r10;
	cvt.s64.s32 	%rd6, %r13;
	add.s64 	%rd7, %rd2, %rd6;
	ld.global.u8 	%rs1, [%rd7];
	setp.eq.s16 	%p2, %rs1, 1;
	selp.f32 	%f2, 0f3F800000, 0f00000000, %p2;
	rem.s32 	%r14, %r7, %r4;
	mul.lo.s32 	%r15, %r14, %r4;
	add.s32 	%r16, %r15, %r10;
	cvt.s64.s32 	%rd8, %r16;
	add.s64 	%rd9, %rd2, %rd8;
	ld.global.u8 	%rs2, [%rd9];
	setp.eq.s16 	%p3, %rs2, 1;
	add.f32 	%f3, %f2, 0f3F800000;
	selp.f32 	%f4, %f3, %f2, %p3;
	add.s32 	%r17, %r7, 1;
	rem.s32 	%r18, %r17, %r4;
	mul.lo.s32 	%r19, %r18, %r4;
	add.s32 	%r20, %r19, %r10;
	cvt.s64.s32 	%rd10, %r20;
	add.s64 	%rd11, %rd2, %rd10;
	ld.global.u8 	%rs3, [%rd11];
	setp.eq.s16 	%p4, %rs3, 1;
	add.f32 	%f5, %f4, 0f3F800000;
	selp.f32 	%f6, %f5, %f4, %p4;
	rem.s32 	%r21, %r6, %r4;
	add.s32 	%r22, %r12, %r21;
	cvt.s64.s32 	%rd12, %r22;
	add.s64 	%rd13, %rd2, %rd12;
	ld.global.u8 	%rs4, [%rd13];
	setp.eq.s16 	%p5, %rs4, 1;
	add.f32 	%f7, %f6, 0f3F800000;
	selp.f32 	%f8, %f7, %f6, %p5;
	add.s32 	%r23, %r15, %r21;
	cvt.s64.s32 	%rd14, %r23;
	add.s64 	%rd15, %rd2, %rd14;
	ld.global.u8 	%rs5, [%rd15];
	setp.eq.s16 	%p6, %rs5, 1;
	add.f32 	%f9, %f8, 0f3F800000;
	selp.f32 	%f10, %f9, %f8, %p6;
	add.s32 	%r24, %r19, %r21;
	cvt.s64.s32 	%rd16, %r24;
	add.s64 	%rd17, %rd2, %rd16;
	ld.global.u8 	%rs6, [%rd17];
	setp.eq.s16 	%p7, %rs6, 1;
	add.f32 	%f11, %f10, 0f3F800000;
	selp.f32 	%f12, %f11, %f10, %p7;
	add.s32 	%r25, %r6, 1;
	rem.s32 	%r26, %r25, %r4;
	add.s32 	%r27, %r12, %r26;
	cvt.s64.s32 	%rd18, %r27;
	add.s64 	%rd19, %rd2, %rd18;
	ld.global.u8 	%rs7, [%rd19];
	setp.eq.s16 	%p8, %rs7, 1;
	add.f32 	%f13, %f12, 0f3F800000;
	selp.f32 	%f14, %f13, %f12, %p8;
	add.s32 	%r28, %r15, %r26;
	cvt.s64.s32 	%rd20, %r28;
	add.s64 	%rd21, %rd2, %rd20;
	ld.global.u8 	%rs8, [%rd21];
	setp.eq.s16 	%p9, %rs8, 1;
	add.f32 	%f15, %f14, 0f3F800000;
	selp.f32 	%f16, %f15, %f14, %p9;
	add.s32 	%r29, %r19, %r26;
	cvt.s64.s32 	%rd22, %r29;
	add.s64 	%rd23, %rd2, %rd22;
	ld.global.u8 	%rs9, [%rd23];
	setp.eq.s16 	%p10, %rs9, 1;
	add.f32 	%f17, %f16, 0f3F800000;
	selp.f32 	%f1, %f17, %f16, %p10;
	mad.lo.s32 	%r3, %r4, %r1, %r2;
	cvt.u64.u32 	%rd24, %r3;
	add.s64 	%rd25, %rd2, %rd24;
	ld.global.u8 	%rs10, [%rd25];
	setp.ne.s16 	%p11, %rs10, 0;
	@%p11 bra 	$L__BB0_3;
	cvt.f64.f32 	%fd2, %f1;
	mul.f64 	%fd3, %fd1, %fd2;
	cvt.rn.f32.f64 	%f18, %fd3;
	mul.wide.u32 	%rd28, %r3, 4;
	add.s64 	%rd29, %rd1, %rd28;
	st.global.f32 	[%rd29], %f18;
	bra.uni 	$L__BB0_4;
$L__BB0_3:
	mul.wide.u32 	%rd26, %r3, 4;
	add.s64 	%rd27, %rd1, %rd26;
	st.global.f32 	[%rd27], %f1;
$L__BB0_4:
	bar.sync 	0;
	mad.lo.s32 	%r30, %r4, %r1, %r2;
	add.s32 	%r31, %r4, %r2;
	add.s32 	%r32, %r4, %r1;
	add.s32 	%r33, %r32, -1;
	add.s32 	%r34, %r31, -1;
	rem.s32 	%r35, %r34, %r4;
	rem.s32 	%r36, %r33, %r4;
	mul.lo.s32 	%r37, %r36, %r4;
	add.s32 	%r38, %r37, %r35;
	cvt.s64.s32 	%rd30, %r30;
	mul.wide.s32 	%rd31, %r30, 4;
	add.s64 	%rd32, %rd1, %rd31;
	ld.global.f32 	%f19, [%rd32];
	mul.wide.s32 	%rd33, %r38, 4;
	add.s64 	%rd34, %rd1, %rd33;
	ld.global.f32 	%f20, [%rd34];
	setp.lt.f32 	%p12, %f19, %f20;
	selp.b32 	%r39, %r38, %r30, %p12;
	rem.s32 	%r40, %r32, %r4;
	mul.lo.s32 	%r41, %r40, %r4;
	add.s32 	%r42, %r41, %r35;
	mul.wide.s32 	%rd35, %r39, 4;
	add.s64 	%rd36, %rd1, %rd35;
	ld.global.f32 	%f21, [%rd36];
	mul.wide.s32 	%rd37, %r42, 4;
	add.s64 	%rd38, %rd1, %rd37;
	ld.global.f32 	%f22, [%rd38];
	setp.lt.f32 	%p13, %f21, %f22;
	selp.b32 	%r43, %r42, %r39, %p13;
	add.s32 	%r44, %r32, 1;
	rem.s32 	%r45, %r44, %r4;
	mul.lo.s32 	%r46, %r45, %r4;
	add.s32 	%r47, %r46, %r35;
	mul.wide.s32 	%rd39, %r43, 4;
	add.s64 	%rd40, %rd1, %rd39;
	ld.global.f32 	%f23, [%rd40];
	mul.wide.s32 	%rd41, %r47, 4;
	add.s64 	%rd42, %rd1, %rd41;
	ld.global.f32 	%f24, [%rd42];
	setp.lt.f32 	%p14, %f23, %f24;
	selp.b32 	%r48, %r47, %r43, %p14;
	rem.s32 	%r49, %r31, %r4;
	add.s32 	%r50, %r37, %r49;
	mul.wide.s32 	%rd43, %r48, 4;
	add.s64 	%rd44, %rd1, %rd43;
	ld.global.f32 	%f25, [%rd44];
	mul.wide.s32 	%rd45, %r50, 4;
	add.s64 	%rd46, %rd1, %rd45;
	ld.global.f32 	%f26, [%rd46];
	setp.lt.f32 	%p15, %f25, %f26;
	selp.b32 	%r51, %r50, %r48, %p15;
	add.s32 	%r52, %r41, %r49;
	mul.wide.s32 	%rd47, %r51, 4;
	add.s64 	%rd48, %rd1, %rd47;
	ld.global.f32 	%f27, [%rd48];
	mul.wide.s32 	%rd49, %r52, 4;
	add.s64 	%rd50, %rd1, %rd49;
	ld.global.f32 	%f28, [%rd50];
	setp.lt.f32 	%p16, %f27, %f28;
	selp.b32 	%r53, %r52, %r51, %p16;
	add.s32 	%r54, %r46, %r49;
	mul.wide.s32 	%rd51, %r53, 4;
	add.s64 	%rd52, %rd1, %rd51;
	ld.global.f32 	%f29, [%rd52];
	mul.wide.s32 	%rd53, %r54, 4;
	add.s64 	%rd54, %rd1, %rd53;
	ld.global.f32 	%f30, [%rd54];
	setp.lt.f32 	%p17, %f29, %f30;
	selp.b32 	%r55, %r54, %r53, %p17;
	add.s32 	%r56, %r31, 1;
	rem.s32 	%r57, %r56, %r4;
	add.s32 	%r58, %r37, %r57;
	mul.wide.s32 	%rd55, %r55, 4;
	add.s64 	%rd56, %rd1, %rd55;
	ld.global.f32 	%f31, [%rd56];
	mul.wide.s32 	%rd57, %r58, 4;
	add.s64 	%rd58, %rd1, %rd57;
	ld.global.f32 	%f32, [%rd58];
	setp.lt.f32 	%p18, %f31, %f32;
	selp.b32 	%r59, %r58, %r55, %p18;
	add.s32 	%r60, %r41, %r57;
	mul.wide.s32 	%rd59, %r59, 4;
	add.s64 	%rd60, %rd1, %rd59;
	ld.global.f32 	%f33, [%rd60];
	mul.wide.s32 	%rd61, %r60, 4;
	add.s64 	%rd62, %rd1, %rd61;
	ld.global.f32 	%f34, [%rd62];
	setp.lt.f32 	%p19, %f33, %f34;
	selp.b32 	%r61, %r60, %r59, %p19;
	add.s32 	%r62, %r46, %r57;
	mul.wide.s32 	%rd63, %r61, 4;
	add.s64 	%rd64, %rd1, %rd63;
	ld.global.f32 	%f35, [%rd64];
	mul.wide.s32 	%rd65, %r62, 4;
	add.s64 	%rd66, %rd1, %rd65;
	ld.global.f32 	%f36, [%rd66];
	setp.lt.f32 	%p20, %f35, %f36;
	selp.b32 	%r63, %r62, %r61, %p20;
	cvta.to.global.u64 	%rd67, %rd3;
	cvt.s64.s32 	%rd68, %r63;
	add.s64 	%rd69, %rd2, %rd68;
	ld.global.u8 	%rs11, [%rd69];
	add.s64 	%rd70, %rd67, %rd30;
	st.global.u8 	[%rd70], %rs11;
	ret;

}


// ===== COMPILED SASS (sm_100) =====

	.target	sm_100

	.elftype	@"ET_EXEC"


//--------------------- .note.nv.tkinfo           --------------------------
	.section	.note.nv.tkinfo,"",@"SHT_NOTE"
	.sectionflags	@"SHF_NOTE_NV_TKINFO"
	.tkinfo
        /*0018*/ 	.word	0x00000002
        /*0030*/ 	.string	""
        /*0030*/ 	.string	"ptxas"
        /*0030*/ 	.string	"Cuda compilation tools, release 13.0, V13.0.88"
        /*0030*/ 	.string	"Build cuda_13.0.r13.0/compiler.36424714_0"
        /*0030*/ 	.string	"-arch sm_100 -m 64 "



//--------------------- .note.nv.cuinfo           --------------------------
	.section	.note.nv.cuinfo,"",@"SHT_NOTE"
	.sectionflags	@"SHF_NOTE_NV_CUINFO"
        /*0018*/ 	.short	0x0002
        /*001a*/ 	.short	0x0064
        /*001c*/ 	.short	0x0082
	.zero		2


//--------------------- .nv.info                  --------------------------
	.section	.nv.info,"",@"SHT_CUDA_INFO"
	.align	4


	//----- nvinfo : EIATTR_REGCOUNT
	.align		4
        /*0000*/ 	.byte	0x04, 0x2f
        /*0002*/ 	.short	(.L_1 - .L_0)
	.align		4
.L_0:
        /*0004*/ 	.word	index@(_Z6EvolvePbPfdiS_)
        /*0008*/ 	.word	0x00000020


	//----- nvinfo : EIATTR_FRAME_SIZE
	.align		4
.L_1:
        /*000c*/ 	.byte	0x04, 0x11
        /*000e*/ 	.short	(.L_3 - .L_2)
	.align		4
.L_2:
        /*0010*/ 	.word	index@(_Z6EvolvePbPfdiS_)
        /*0014*/ 	.word	0x00000000


	//----- nvinfo : EIATTR_MIN_STACK_SIZE
	.align		4
.L_3:
        /*0018*/ 	.byte	0x04, 0x12
        /*001a*/ 	.short	(.L_5 - .L_4)
	.align		4
.L_4:
        /*001c*/ 	.word	index@(_Z6EvolvePbPfdiS_)
        /*0020*/ 	.word	0x00000000
.L_5:


//--------------------- .nv.compat                --------------------------
	.section	.nv.compat,"",@"SHT_CUDA_COMPAT_INFO"
	.align	4
        /*0000*/ 	.byte	0x02, 0x09, 0x00, 0x00, 0x02, 0x02, 0x01, 0x00, 0x02, 0x05, 0x05, 0x00, 0x03, 0x07, 0x01, 0x01
        /*0010*/ 	.byte	0x02, 0x03, 0x00, 0x00, 0x02, 0x06, 0x01, 0x00, 0x04, 0x0b, 0x08, 0x00, 0x01, 0x00, 0x00, 0x00
        /*0020*/ 	.byte	0x00, 0x00, 0x00, 0x00


//--------------------- .nv.info._Z6EvolvePbPfdiS_ --------------------------
	.section	.nv.info._Z6EvolvePbPfdiS_,"",@"SHT_CUDA_INFO"
	.sectionflags	@""
	.align	4


	//----- nvinfo : EIATTR_CUDA_API_VERSION
	.align		4
        /*0000*/ 	.byte	0x04, 0x37
        /*0002*/ 	.short	(.L_7 - .L_6)
.L_6:
        /*0004*/ 	.word	0x00000082


	//----- nvinfo : EIATTR_KPARAM_INFO
	.align		4
.L_7:
        /*0008*/ 	.byte	0x04, 0x17
        /*000a*/ 	.short	(.L_9 - .L_8)
.L_8:
        /*000c*/ 	.word	0x00000000
        /*0010*/ 	.short	0x0004
        /*0012*/ 	.short	0x0020
        /*0014*/ 	.byte	0x00, 0xf5, 0x21, 0x00


	//----- nvinfo : EIATTR_KPARAM_INFO
	.align		4
.L_9:
        /*0018*/ 	.byte	0x04, 0x17
        /*001a*/ 	.short	(.L_11 - .L_10)
.L_10:
        /*001c*/ 	.word	0x00000000
        /*0020*/ 	.short	0x0003
        /*0022*/ 	.short	0x0018
        /*0024*/ 	.byte	0x00, 0xf0, 0x11, 0x00


	//----- nvinfo : EIATTR_KPARAM_INFO
	.align		4
.L_11:
        /*0028*/ 	.byte	0x04, 0x17
        /*002a*/ 	.short	(.L_13 - .L_12)
.L_12:
        /*002c*/ 	.word	0x00000000
        /*0030*/ 	.short	0x0002
        /*0032*/ 	.short	0x0010
        /*0034*/ 	.byte	0x00, 0xf0, 0x21, 0x00


	//----- nvinfo : EIATTR_KPARAM_INFO
	.align		4
.L_13:
        /*0038*/ 	.byte	0x04, 0x17
        /*003a*/ 	.short	(.L_15 - .L_14)
.L_14:
        /*003c*/ 	.word	0x00000000
        /*0040*/ 	.short	0x0001
        /*0042*/ 	.short	0x0008
        /*0044*/ 	.byte	0x00, 0xf5, 0x21, 0x00


	//----- nvinfo : EIATTR_KPARAM_INFO
	.align		4
.L_15:
        /*0048*/ 	.byte	0x04, 0x17
        /*004a*/ 	.short	(.L_17 - .L_16)
.L_16:
        /*004c*/ 	.word	0x00000000
        /*0050*/ 	.short	0x0000
        /*0052*/ 	.short	0x0000
        /*0054*/ 	.byte	0x00, 0xf5, 0x21, 0x00


	//----- nvinfo : EIATTR_SPARSE_MMA_MASK
	.align		4
.L_17:
        /*0058*/ 	.byte	0x03, 0x50
        /*005a*/ 	.short	0x0000


	//----- nvinfo : EIATTR_MAXREG_COUNT
	.align		4
        /*005c*/ 	.byte	0x03, 0x1b
        /*005e*/ 	.short	0x00ff


	//----- nvinfo : EIATTR_NUM_BARRIERS
	.align		4
        /*0060*/ 	.byte	0x02, 0x4c
        /*0062*/ 	.byte	0x01
	.zero		1


	//----- nvinfo : EIATTR_MERCURY_ISA_VERSION
	.align		4
        /*0064*/ 	.byte	0x03, 0x5f
        /*0066*/ 	.short	0x0101


	//----- nvinfo : EIATTR_VRC_CTA_INIT_COUNT
	.align		4
        /*0068*/ 	.byte	0x02, 0x4a
	.zero		1
	.zero		1


	//----- nvinfo : EIATTR_EXIT_INSTR_OFFSETS
	.align		4
        /*006c*/ 	.byte	0x04, 0x1c
        /*006e*/ 	.short	(.L_19 - .L_18)


	//   ....[0]....
.L_18:
        /*0070*/ 	.word	0x00001450


	//----- nvinfo : EIATTR_CRS_STACK_SIZE
	.align		4
.L_19:
        /*0074*/ 	.byte	0x04, 0x1e
        /*0076*/ 	.short	(.L_21 - .L_20)
.L_20:
        /*0078*/ 	.word	0x00000000


	//----- nvinfo : EIATTR_CBANK_PARAM_SIZE
	.align		4
.L_21:
        /*007c*/ 	.byte	0x03, 0x19
        /*007e*/ 	.short	0x0028


	//----- nvinfo : EIATTR_PARAM_CBANK
	.align		4
        /*0080*/ 	.byte	0x04, 0x0a
        /*0082*/ 	.short	(.L_23 - .L_22)
	.align		4
.L_22:
        /*0084*/ 	.word	index@(.nv.constant0._Z6EvolvePbPfdiS_)
        /*0088*/ 	.short	0x0380
        /*008a*/ 	.short	0x0028


	//----- nvinfo : EIATTR_SW_WAR
	.align		4
.L_23:
        /*008c*/ 	.byte	0x04, 0x36
        /*008e*/ 	.short	(.L_25 - .L_24)
.L_24:
        /*0090*/ 	.word	0x00000008
.L_25:


//--------------------- .nv.callgraph             --------------------------
	.section	.nv.callgraph,"",@"SHT_CUDA_CALLGRAPH"
	.align	4
	.sectionentsize	8
	.align		4
        /*0000*/ 	.word	0x00000000
	.align		4
        /*0004*/ 	.word	0xffffffff
	.align		4
        /*0008*/ 	.word	0x00000000
	.align		4
        /*000c*/ 	.word	0xfffffffe
	.align		4
        /*0010*/ 	.word	0x00000000
	.align		4
        /*0014*/ 	.word	0xfffffffd
	.align		4
        /*0018*/ 	.word	0x00000000
	.align		4
        /*001c*/ 	.word	0xfffffffc


//--------------------- .text._Z6EvolvePbPfdiS_   --------------------------
	.section	.text._Z6EvolvePbPfdiS_,"ax",@progbits
	.align	128
        .global         _Z6EvolvePbPfdiS_
        .type           _Z6EvolvePbPfdiS_,@function
        .size           _Z6EvolvePbPfdiS_,(.L_x_3 - _Z6EvolvePbPfdiS_)
        .other          _Z6EvolvePbPfdiS_,@"STO_CUDA_ENTRY STV_DEFAULT"
_Z6EvolvePbPfdiS_:
.text._Z6EvolvePbPfdiS_:
[----:B------:R-:W-:Y:S08]  /*0000*/  LDC R1, c[0x0][0x37c] ;  /* 0x0000df00ff017b82 */ /* 0x000ff00000000800 */
[----:B------:R-:W0:Y:S01]  /*0010*/  LDC R0, c[0x0][0x398] ;  /* 0x0000e600ff007b82 */ /* 0x000e220000000800 */
[----:B------:R-:W1:Y:S01]  /*0020*/  S2R R5, SR_TID.Y ;  /* 0x0000000000057919 */ /* 0x000e620000002200 */
[----:B------:R-:W2:Y:S01]  /*0030*/  LDCU.64 UR4, c[0x0][0x358] ;  /* 0x00006b00ff0477ac */ /* 0x000ea20008000a00 */
[----:B------:R-:W-:Y:S01]  /*0040*/  BSSY.RECONVERGENT B0, `(.L_x_0) ;  /* 0x00000a5000007945 */ /* 0x000fe20003800200 */
[----:B------:R-:W1:Y:S01]  /*0050*/  S2R R7, SR_TID.X ;  /* 0x0000000000077919 */ /* 0x000e620000002100 */
[----:B0-----:R-:W-:-:S04]  /*0060*/  IABS R4, R0 ;  /* 0x0000000000047213 */ /* 0x001fc80000000000 */
[----:B------:R-:W0:Y:S01]  /*0070*/  I2F.RP R8, R4 ;  /* 0x0000000400087306 */ /* 0x000e220000209400 */
[----:B-1----:R-:W-:-:S04]  /*0080*/  VIMNMX R9, PT, PT, R5, R7, !PT ;  /* 0x0000000705097248 */ /* 0x002fc80007fe0100 */
[----:B------:R-:W-:-:S03]  /*0090*/  ISETP.GE.AND P0, PT, R9, R0, PT ;  /* 0x000000000900720c */ /* 0x000fc60003f06270 */
[----:B0-----:R-:W0:Y:S02]  /*00a0*/  MUFU.RCP R8, R8 ;  /* 0x0000000800087308 */ /* 0x001e240000001000 */
[----:B0-----:R-:W-:-:S06]  /*00b0*/  VIADD R2, R8, 0xffffffe ;  /* 0x0ffffffe08027836 */ /* 0x001fcc0000000000 */
[----:B------:R-:W0:Y:S02]  /*00c0*/  F2I.FTZ.U32.TRUNC.NTZ R3, R2 ;  /* 0x0000000200037305 */ /* 0x000e24000021f000 */
[----:B0-----:R-:W-:Y:S01]  /*00d0*/  IMAD.MOV R6, RZ, RZ, -R3 ;  /* 0x000000ffff067224 */ /* 0x001fe200078e0a03 */
[----:B--2---:R-:W-:Y:S06]  /*00e0*/  @P0 BRA `(.L_x_1) ;  /* 0x0000000800680947 */ /* 0x004fec0003800000 */
[-C--:B------:R-:W-:Y:S01]  /*00f0*/  IABS R8, R0.reuse ;  /* 0x0000000000087213 */ /* 0x080fe20000000000 */
[----:B------:R-:W-:Y:S01]  /*0100*/  IMAD.MOV.U32 R14, RZ, RZ, RZ ;  /* 0x000000ffff0e7224 */ /* 0x000fe200078e00ff */
[----:B------:R-:W-:Y:S01]  /*0110*/  IADD3 R9, PT, PT, R7, R0, RZ ;  /* 0x0000000007097210 */ /* 0x000fe20007ffe0ff */
[----:B------:R-:W-:Y:S01]  /*0120*/  IMAD.IADD R10, R5, 0x1, R0 ;  /* 0x00000001050a7824 */ /* 0x000fe200078e0200 */
[----:B------:R-:W0:Y:S01]  /*0130*/  I2F.RP R13, R8 ;  /* 0x00000008000d7306 */ /* 0x000e220000209400 */
[----:B------:R-:W1:Y:S01]  /*0140*/  LDCU.64 UR6, c[0x0][0x380] ;  /* 0x00007000ff0677ac */ /* 0x000e620008000a00 */
[----:B------:R-:W-:Y:S01]  /*0150*/  IABS R22, R9 ;  /* 0x0000000900167213 */ /* 0x000fe20000000000 */
[----:B------:R-:W-:Y:S01]  /*0160*/  VIADD R11, R9, 0xffffffff ;  /* 0xffffffff090b7836 */ /* 0x000fe20000000000 */
[----:B------:R-:W-:Y:S01]  /*0170*/  IABS R23, R10 ;  /* 0x0000000a00177213 */ /* 0x000fe20000000000 */
[C---:B------:R-:W-:Y:S01]  /*0180*/  VIADD R12, R10.reuse, 0xffffffff ;  /* 0xffffffff0a0c7836 */ /* 0x040fe20000000000 */
[----:B------:R-:W-:-:S02]  /*0190*/  IADD3 R18, PT, PT, R10, 0x1, RZ ;  /* 0x000000010a127810 */ /* 0x000fc40007ffe0ff */
[----:B------:R-:W-:Y:S02]  /*01a0*/  IABS R19, R11 ;  /* 0x0000000b00137213 */ /* 0x000fe40000000000 */
[----:B------:R-:W-:Y:S02]  /*01b0*/  IABS R21, R12 ;  /* 0x0000000c00157213 */ /* 0x000fe40000000000 */
[----:B------:R-:W-:Y:S01]  /*01c0*/  ISETP.GE.AND P4, PT, R11, RZ, PT ;  /* 0x000000ff0b00720c */ /* 0x000fe20003f86270 */
[----:B0-----:R-:W0:Y:S02]  /*01d0*/  MUFU.RCP R13, R13 ;  /* 0x0000000d000d7308 */ /* 0x001e240000001000 */
[----:B0-----:R-:W-:Y:S01]  /*01e0*/  VIADD R15, R13, 0xffffffe ;  /* 0x0ffffffe0d0f7836 */ /* 0x001fe20000000000 */
[----:B------:R-:W-:-:S05]  /*01f0*/  IABS R13, R18 ;  /* 0x00000012000d7213 */ /* 0x000fca0000000000 */
[----:B------:R-:W0:Y:S02]  /*0200*/  F2I.FTZ.U32.TRUNC.NTZ R15, R15 ;  /* 0x0000000f000f7305 */ /* 0x000e24000021f000 */
[----:B0-----:R-:W-:-:S04]  /*0210*/  IMAD.MOV R17, RZ, RZ, -R15 ;  /* 0x000000ffff117224 */ /* 0x001fc800078e0a0f */
[----:B------:R-:W-:-:S04]  /*0220*/  IMAD R17, R17, R8, RZ ;  /* 0x0000000811117224 */ /* 0x000fc800078e02ff */
[----:B------:R-:W-:-:S06]  /*0230*/  IMAD.HI.U32 R14, R15, R17, R14 ;  /* 0x000000110f0e7227 */ /* 0x000fcc00078e000e */
[----:B------:R-:W-:-:S04]  /*0240*/  IMAD.HI.U32 R15, R14, R19, RZ ;  /* 0x000000130e0f7227 */ /* 0x000fc800078e00ff */
[----:B------:R-:W-:Y:S02]  /*0250*/  IMAD.MOV R15, RZ, RZ, -R15 ;  /* 0x000000ffff0f7224 */ /* 0x000fe400078e0a0f */
[----:B------:R-:W-:-:S04]  /*0260*/  IMAD.HI.U32 R16, R14, R21, RZ ;  /* 0x000000150e107227 */ /* 0x000fc800078e00ff */
[----:B------:R-:W-:-:S04]  /*0270*/  IMAD.HI.U32 R17, R14, R23, RZ ;  /* 0x000000170e117227 */ /* 0x000fc800078e00ff */
[C---:B------:R-:W-:Y:S02]  /*0280*/  IMAD R15, R8.reuse, R15, R19 ;  /* 0x0000000f080f7224 */ /* 0x040fe400078e0213 */
[----:B------:R-:W-:Y:S02]  /*0290*/  IMAD.MOV R20, RZ, RZ, -R16 ;  /* 0x000000ffff147224 */ /* 0x000fe400078e0a10 */
[----:B------:R-:W-:Y:S01]  /*02a0*/  IMAD.MOV R17, RZ, RZ, -R17 ;  /* 0x000000ffff117224 */ /* 0x000fe200078e0a11 */
[----:B------:R-:W-:Y:S01]  /*02b0*/  ISETP.GT.U32.AND P1, PT, R8, R15, PT ;  /* 0x0000000f0800720c */ /* 0x000fe20003f24070 */
[----:B------:R-:W-:-:S04]  /*02c0*/  IMAD.HI.U32 R16, R14, R13, RZ ;  /* 0x0000000d0e107227 */ /* 0x000fc800078e00ff */
[C---:B------:R-:W-:Y:S02]  /*02d0*/  IMAD R19, R8.reuse, R20, R21 ;  /* 0x0000001408137224 */ /* 0x040fe400078e0215 */
[C---:B------:R-:W-:Y:S01]  /*02e0*/  IMAD R17, R8.reuse, R17, R23 ;  /* 0x0000001108117224 */ /* 0x040fe200078e0217 */
[----:B------:R-:W-:Y:S01]  /*02f0*/  MOV R23, R22 ;  /* 0x0000001600177202 */ /* 0x000fe20000000f00 */
[----:B------:R-:W-:Y:S01]  /*0300*/  IMAD.MOV R21, RZ, RZ, -R16 ;  /* 0x000000ffff157224 */ /* 0x000fe200078e0a10 */
[C---:B------:R-:W-:Y:S01]  /*0310*/  ISETP.GT.U32.AND P2, PT, R8.reuse, R19, PT ;  /* 0x000000130800720c */ /* 0x040fe20003f44070 */
[----:B------:R-:W-:Y:S01]  /*0320*/  VIADD R16, R9, 0x1 ;  /* 0x0000000109107836 */ /* 0x000fe20000000000 */
[C---:B------:R-:W-:Y:S01]  /*0330*/  ISETP.GT.U32.AND P3, PT, R8.reuse, R17, PT ;  /* 0x000000110800720c */ /* 0x040fe20003f64070 */
[----:B------:R-:W-:Y:S01]  /*0340*/  IMAD R21, R8, R21, R13 ;  /* 0x0000001508157224 */ /* 0x000fe200078e020d */
[----:B------:R-:W-:Y:S01]  /*0350*/  LOP3.LUT R22, RZ, R0, RZ, 0x33, !PT ;  /* 0x00000000ff167212 */ /* 0x000fe200078e33ff */
[----:B------:R-:W-:Y:S01]  /*0360*/  IMAD.HI.U32 R13, R14, R23, RZ ;  /* 0x000000170e0d7227 */ /* 0x000fe200078e00ff */
[----:B------:R-:W-:-:S02]  /*0370*/  IABS R25, R16 ;  /* 0x0000001000197213 */ /* 0x000fc40000000000 */
[C---:B------:R-:W-:Y:S01]  /*0380*/  ISETP.GT.U32.AND P0, PT, R8.reuse, R21, PT ;  /* 0x000000150800720c */ /* 0x040fe20003f04070 */
[----:B------:R-:W-:Y:S02]  /*0390*/  IMAD.MOV R13, RZ, RZ, -R13 ;  /* 0x000000ffff0d7224 */ /* 0x000fe400078e0a0d */
[--C-:B------:R-:W-:Y:S02]  /*03a0*/  @!P1 IMAD.IADD R15, R15, 0x1, -R8.reuse ;  /* 0x000000010f0f9824 */ /* 0x100fe400078e0a08 */
[C---:B------:R-:W-:Y:S02]  /*03b0*/  IMAD R13, R8.reuse, R13, R23 ;  /* 0x0000000d080d7224 */ /* 0x040fe400078e0217 */
[----:B------:R-:W-:Y:S01]  /*03c0*/  @!P2 IMAD.IADD R19, R19, 0x1, -R8 ;  /* 0x000000011313a824 */ /* 0x000fe200078e0a08 */
[----:B------:R-:W-:Y:S01]  /*03d0*/  ISETP.GT.U32.AND P1, PT, R8, R15, PT ;  /* 0x0000000f0800720c */ /* 0x000fe20003f24070 */
[----:B------:R-:W-:Y:S01]  /*03e0*/  IMAD.HI.U32 R14, R14, R25, RZ ;  /* 0x000000190e0e7227 */ /* 0x000fe200078e00ff */
[----:B------:R-:W-:-:S02]  /*03f0*/  @!P3 IADD3 R17, PT, PT, R17, -R8, RZ ;  /* 0x800000081111b210 */ /* 0x000fc40007ffe0ff */
[C---:B------:R-:W-:Y:S01]  /*0400*/  ISETP.GT.U32.AND P5, PT, R8.reuse, R13, PT ;  /* 0x0000000d0800720c */ /* 0x040fe20003fa4070 */
[----:B------:R-:W-:Y:S01]  /*0410*/  IMAD.MOV R14, RZ, RZ, -R14 ;  /* 0x000000ffff0e7224 */ /* 0x000fe200078e0a0e */
[C---:B------:R-:W-:Y:S01]  /*0420*/  ISETP.GT.U32.AND P2, PT, R8.reuse, R19, PT ;  /* 0x000000130800720c */ /* 0x040fe20003f44070 */
[--C-:B------:R-:W-:Y:S01]  /*0430*/  @!P0 IMAD.IADD R21, R21, 0x1, -R8.reuse ;  /* 0x0000000115158824 */ /* 0x100fe200078e0a08 */
[C---:B------:R-:W-:Y:S01]  /*0440*/  ISETP.GT.U32.AND P6, PT, R8.reuse, R17, PT ;  /* 0x000000110800720c */ /* 0x040fe20003fc4070 */
[----:B------:R-:W-:Y:S01]  /*0450*/  IMAD R11, R8, R14, R25 ;  /* 0x0000000e080b7224 */ /* 0x000fe200078e0219 */
[----:B------:R-:W-:Y:S02]  /*0460*/  ISETP.GE.AND P0, PT, R10, RZ, PT ;  /* 0x000000ff0a00720c */ /* 0x000fe40003f06270 */
[C---:B------:R-:W-:Y:S01]  /*0470*/  ISETP.GT.U32.AND P3, PT, R8.reuse, R21, PT ;  /* 0x000000150800720c */ /* 0x040fe20003f64070 */
[----:B------:R-:W-:Y:S01]  /*0480*/  @!P1 IMAD.IADD R15, R15, 0x1, -R8 ;  /* 0x000000010f0f9824 */ /* 0x000fe200078e0a08 */
[----:B------:R-:W-:-:S03]  /*0490*/  ISETP.GT.U32.AND P1, PT, R8, R11, PT ;  /* 0x0000000b0800720c */ /* 0x000fc60003f24070 */
[----:B------:R-:W-:Y:S01]  /*04a0*/  @!P5 IADD3 R13, PT, PT, R13, -R8, RZ ;  /* 0x800000080d0dd210 */ /* 0x000fe20007ffe0ff */
[----:B------:R-:W-:Y:S01]  /*04b0*/  @!P4 IMAD.MOV R15, RZ, RZ, -R15 ;  /* 0x000000ffff0fc224 */ /* 0x000fe200078e0a0f */
[----:B------:R-:W-:Y:S01]  /*04c0*/  ISETP.GE.AND P4, PT, R18, RZ, PT ;  /* 0x000000ff1200720c */ /* 0x000fe20003f86270 */
[--C-:B------:R-:W-:Y:S01]  /*04d0*/  @!P2 IMAD.IADD R19, R19, 0x1, -R8.reuse ;  /* 0x000000011313a824 */ /* 0x100fe200078e0a08 */
[----:B------:R-:W-:Y:S01]  /*04e0*/  ISETP.GE.AND P2, PT, R12, RZ, PT ;  /* 0x000000ff0c00720c */ /* 0x000fe20003f46270 */
[--C-:B------:R-:W-:Y:S01]  /*04f0*/  @!P6 IMAD.IADD R17, R17, 0x1, -R8.reuse ;  /* 0x000000011111e824 */ /* 0x100fe200078e0a08 */
[----:B------:R-:W-:Y:S02]  /*0500*/  ISETP.GT.U32.AND P6, PT, R8, R13, PT ;  /* 0x0000000d0800720c */ /* 0x000fe40003fc4070 */
[----:B------:R-:W-:Y:S01]  /*0510*/  ISETP.GE.AND P5, PT, R9, RZ, PT ;  /* 0x000000ff0900720c */ /* 0x000fe20003fa6270 */
[--C-:B------:R-:W-:Y:S01]  /*0520*/  @!P3 IMAD.IADD R21, R21, 0x1, -R8.reuse ;  /* 0x000000011515b824 */ /* 0x100fe200078e0a08 */
[----:B------:R-:W-:Y:S01]  /*0530*/  ISETP.NE.AND P3, PT, R0, RZ, PT ;  /* 0x000000ff0000720c */ /* 0x000fe20003f65270 */
[----:B------:R-:W-:-:S02]  /*0540*/  @!P1 IMAD.IADD R11, R11, 0x1, -R8 ;  /* 0x000000010b0b9824 */ /* 0x000fc400078e0a08 */
[----:B------:R-:W-:Y:S01]  /*0550*/  @!P0 IMAD.MOV R17, RZ, RZ, -R17 ;  /* 0x000000ffff118224 */ /* 0x000fe200078e0a11 */
[----:B------:R-:W-:Y:S01]  /*0560*/  SEL R9, R22, R15, !P3 ;  /* 0x0000000f16097207 */ /* 0x000fe20005800000 */
[----:B------:R-:W-:Y:S01]  /*0570*/  @!P4 IMAD.MOV R21, RZ, RZ, -R21 ;  /* 0x000000ffff15c224 */ /* 0x000fe200078e0a15 */
[----:B------:R-:W-:Y:S02]  /*0580*/  ISETP.GT.U32.AND P1, PT, R8, R11, PT ;  /* 0x0000000b0800720c */ /* 0x000fe40003f24070 */
[----:B------:R-:W-:Y:S01]  /*0590*/  @!P2 IADD3 R19, PT, PT, -R19, RZ, RZ ;  /* 0x000000ff1313a210 */ /* 0x000fe20007ffe1ff */
[----:B------:R-:W-:Y:S01]  /*05a0*/  @!P6 IMAD.IADD R13, R13, 0x1, -R8 ;  /* 0x000000010d0de824 */ /* 0x000fe200078e0a08 */
[C---:B------:R-:W-:Y:S02]  /*05b0*/  SEL R23, R22.reuse, R17, !P3 ;  /* 0x0000001116177207 */ /* 0x040fe40005800000 */
[C---:B------:R-:W-:Y:S01]  /*05c0*/  SEL R25, R22.reuse, R19, !P3 ;  /* 0x0000001316197207 */ /* 0x040fe20005800000 */
[----:B------:R-:W-:Y:S01]  /*05d0*/  @!P5 IMAD.MOV R13, RZ, RZ, -R13 ;  /* 0x000000ffff0dd224 */ /* 0x000fe200078e0a0d */
[----:B------:R-:W-:Y:S01]  /*05e0*/  SEL R21, R22, R21, !P3 ;  /* 0x0000001516157207 */ /* 0x000fe20005800000 */
[-CC-:B------:R-:W-:Y:S01]  /*05f0*/  IMAD R12, R23, R0.reuse, R9.reuse ;  /* 0x00000000170c7224 */ /* 0x180fe200078e0209 */
[----:B------:R-:W-:Y:S01]  /*0600*/  ISETP.GE.AND P0, PT, R16, RZ, PT ;  /* 0x000000ff1000720c */ /* 0x000fe20003f06270 */
[-CC-:B------:R-:W-:Y:S01]  /*0610*/  IMAD R10, R25, R0.reuse, R9.reuse ;  /* 0x00000000190a7224 */ /* 0x180fe200078e0209 */
[----:B------:R-:W-:Y:S01]  /*0620*/  SEL R13, R22, R13, !P3 ;  /* 0x0000000d160d7207 */ /* 0x000fe20005800000 */
[----:B------:R-:W-:Y:S01]  /*0630*/  IMAD R9, R21, R0, R9 ;  /* 0x0000000015097224 */ /* 0x000fe200078e0209 */
[----:B-1----:R-:W-:-:S02]  /*0640*/  IADD3 R18, P4, PT, R12, UR6, RZ ;  /* 0x000000060c127c10 */ /* 0x002fc4000ff9e0ff */
[----:B------:R-:W-:Y:S01]  /*0650*/  @!P1 IADD3 R11, PT, PT, R11, -R8, RZ ;  /* 0x800000080b0b9210 */ /* 0x000fe20007ffe0ff */
[-C--:B------:R-:W-:Y:S01]  /*0660*/  IMAD R24, R25, R0.reuse, R13 ;  /* 0x0000000019187224 */ /* 0x080fe200078e020d */
[----:B------:R-:W-:Y:S02]  /*0670*/  IADD3 R14, P2, PT, R10, UR6, RZ ;  /* 0x000000060a0e7c10 */ /* 0x000fe4000ff5e0ff */
[----:B------:R-:W-:Y:S02]  /*0680*/  IADD3 R16, P1, PT, R9, UR6, RZ ;  /* 0x0000000609107c10 */ /* 0x000fe4000ff3e0ff */
[----:B------:R-:W-:Y:S01]  /*0690*/  LEA.HI.X.SX32 R19, R12, UR7, 0x1, P4 ;  /* 0x000000070c137c11 */ /* 0x000fe2000a0f0eff */
[----:B------:R-:W-:Y:S01]  /*06a0*/  IMAD.MOV.U32 R29, RZ, RZ, R11 ;  /* 0x000000ffff1d7224 */ /* 0x000fe200078e000b */
[----:B------:R-:W-:Y:S01]  /*06b0*/  LEA.HI.X.SX32 R15, R10, UR7, 0x1, P2 ;  /* 0x000000070a0f7c11 */ /* 0x000fe200090f0eff */
[----:B------:R-:W-:Y:S01]  /*06c0*/  IMAD R26, R23, R0, R13 ;  /* 0x00000000171a7224 */ /* 0x000fe200078e020d */
[----:B------:R-:W-:-:S02]  /*06d0*/  LEA.HI.X.SX32 R17, R9, UR7, 0x1, P1 ;  /* 0x0000000709117c11 */ /* 0x000fc400088f0eff */
[----:B------:R-:W2:Y:S01]  /*06e0*/  LDG.E.U8 R9, desc[UR4][R18.64] ;  /* 0x0000000412097981 */ /* 0x000ea2000c1e1100 */
[----:B------:R-:W-:Y:S01]  /*06f0*/  IADD3 R10, P1, PT, R24, UR6, RZ ;  /* 0x00000006180a7c10 */ /* 0x000fe2000ff3e0ff */
[----:B------:R-:W-:Y:S01]  /*0700*/  @!P0 IMAD.MOV R29, RZ, RZ, -R29 ;  /* 0x000000ffff1d8224 */ /* 0x000fe200078e0a1d */
[----:B------:R-:W-:Y:S01]  /*0710*/  IADD3 R12, P0, PT, R26, UR6, RZ ;  /* 0x000000061a0c7c10 */ /* 0x000fe2000ff1e0ff */
[----:B------:R0:W3:Y:S01]  /*0720*/  LDG.E.U8 R8, desc[UR4][R14.64] ;  /* 0x000000040e087981 */ /* 0x0000e2000c1e1100 */
[----:B------:R-:W-:Y:S01]  /*0730*/  IMAD R27, R21, R0, R13 ;  /* 0x00000000151b7224 */ /* 0x000fe200078e020d */
[----:B------:R-:W-:Y:S02]  /*0740*/  LEA.HI.X.SX32 R11, R24, UR7, 0x1, P1 ;  /* 0x00000007180b7c11 */ /* 0x000fe400088f0eff */
[----:B------:R1:W4:Y:S01]  /*0750*/  LDG.E.U8 R20, desc[UR4][R16.64] ;  /* 0x0000000410147981 */ /* 0x000322000c1e1100 */
[----:B------:R-:W-:Y:S02]  /*0760*/  SEL R22, R22, R29, !P3 ;  /* 0x0000001d16167207 */ /* 0x000fe40005800000 */
[----:B------:R-:W-:-:S02]  /*0770*/  LEA.HI.X.SX32 R13, R26, UR7, 0x1, P0 ;  /* 0x000000071a0d7c11 */ /* 0x000fc400080f0eff */
[----:B------:R5:W4:Y:S01]  /*0780*/  LDG.E.U8 R26, desc[UR4][R10.64] ;  /* 0x000000040a1a7981 */ /* 0x000b22000c1e1100 */
[----:B0-----:R-:W-:Y:S01]  /*0790*/  IADD3 R14, P1, PT, R27, UR6, RZ ;  /* 0x000000061b0e7c10 */ /* 0x001fe2000ff3e0ff */
[-CC-:B------:R-:W-:Y:S02]  /*07a0*/  IMAD R25, R25, R0.reuse, R22.reuse ;  /* 0x0000000019197224 */ /* 0x180fe400078e0216 */
[----:B------:R-:W4:Y:S01]  /*07b0*/  LDG.E.U8 R12, desc[UR4][R12.64] ;  /* 0x000000040c0c7981 */ /* 0x000f22000c1e1100 */
[----:B------:R-:W-:Y:S01]  /*07c0*/  LEA.HI.X.SX32 R15, R27, UR7, 0x1, P1 ;  /* 0x000000071b0f7c11 */ /* 0x000fe200088f0eff */
[-C--:B------:R-:W-:Y:S01]  /*07d0*/  IMAD R24, R5, R0.reuse, R7 ;  /* 0x0000000005187224 */ /* 0x080fe200078e0207 */
[----:B-1----:R-:W-:Y:S01]  /*07e0*/  IADD3 R16, P0, PT, R25, UR6, RZ ;  /* 0x0000000619107c10 */ /* 0x002fe2000ff1e0ff */
[-CC-:B------:R-:W-:Y:S02]  /*07f0*/  IMAD R23, R23, R0.reuse, R22.reuse ;  /* 0x0000000017177224 */ /* 0x180fe400078e0216 */
[----:B------:R-:W4:Y:S01]  /*0800*/  LDG.E.U8 R14, desc[UR4][R14.64] ;  /* 0x000000040e0e7981 */ /* 0x000f22000c1e1100 */
[----:B------:R-:W-:Y:S01]  /*0810*/  IADD3 R18, P2, PT, R24, UR6, RZ ;  /* 0x0000000618127c10 */ /* 0x000fe2000ff5e0ff */
[----:B------:R-:W-:Y:S01]  /*0820*/  IMAD R21, R21, R0, R22 ;  /* 0x0000000015157224 */ /* 0x000fe200078e0216 */
[----:B------:R-:W-:-:S02]  /*0830*/  IADD3 R22, P1, PT, R23, UR6, RZ ;  /* 0x0000000617167c10 */ /* 0x000fc4000ff3e0ff */
[----:B------:R-:W-:Y:S01]  /*0840*/  LEA.HI.X.SX32 R17, R25, UR7, 0x1, P0 ;  /* 0x0000000719117c11 */ /* 0x000fe200080f0eff */
[----:B------:R-:W-:Y:S01]  /*0850*/  IMAD.X R19, RZ, RZ, UR7, P2 ;  /* 0x00000007ff137e24 */ /* 0x000fe200090e06ff */
[----:B-----5:R-:W-:Y:S02]  /*0860*/  IADD3 R10, P0, PT, R21, UR6, RZ ;  /* 0x00000006150a7c10 */ /* 0x020fe4000ff1e0ff */
[----:B------:R-:W-:Y:S01]  /*0870*/  LEA.HI.X.SX32 R23, R23, UR7, 0x1, P1 ;  /* 0x0000000717177c11 */ /* 0x000fe200088f0eff */
[----:B------:R-:W5:Y:S01]  /*0880*/  LDG.E.U8 R16, desc[UR4][R16.64] ;  /* 0x0000000410107981 */ /* 0x000f62000c1e1100 */
[----:B------:R-:W-:-:S03]  /*0890*/  LEA.HI.X.SX32 R11, R21, UR7, 0x1, P0 ;  /* 0x00000007150b7c11 */ /* 0x000fc600080f0eff */
[----:B------:R-:W5:Y:S04]  /*08a0*/  LDG.E.U8 R18, desc[UR4][R18.64] ;  /* 0x0000000412127981 */ /* 0x000f68000c1e1100 */
[----:B------:R-:W5:Y:S04]  /*08b0*/  LDG.E.U8 R22, desc[UR4][R22.64] ;  /* 0x0000000416167981 */ /* 0x000f68000c1e1100 */
[----:B------:R-:W5:Y:S01]  /*08c0*/  LDG.E.U8 R10, desc[UR4][R10.64] ;  /* 0x000000040a0a7981 */ /* 0x000f62000c1e1100 */
[----:B--2---:R-:W-:Y:S02]  /*08d0*/  ISETP.NE.AND P1, PT, R9, 0x1, PT ;  /* 0x000000010900780c */ /* 0x004fe40003f25270 */
[----:B---3--:R-:W-:-:S02]  /*08e0*/  ISETP.NE.AND P0, PT, R8, 0x1, PT ;  /* 0x000000010800780c */ /* 0x008fc40003f05270 */
[----:B----4-:R-:W-:Y:S02]  /*08f0*/  ISETP.NE.AND P2, PT, R20, 0x1, PT ;  /* 0x000000011400780c */ /* 0x010fe40003f45270 */
[----:B------:R-:W-:Y:S02]  /*0900*/  FSEL R8, RZ, 1, P0 ;  /* 0x3f800000ff087808 */ /* 0x000fe40000000000 */
[----:B------:R-:W-:-:S05]  /*0910*/  ISETP.NE.AND P0, PT, R26, 0x1, PT ;  /* 0x000000011a00780c */ /* 0x000fca0003f05270 */
[----:B------:R-:W-:Y:S01]  /*0920*/  @!P1 FADD R8, R8, 1 ;  /* 0x3f80000008089421 */ /* 0x000fe20000000000 */
[----:B------:R-:W-:Y:S02]  /*0930*/  ISETP.NE.AND P1, PT, R12, 0x1, PT ;  /* 0x000000010c00780c */ /* 0x000fe40003f25270 */
[----:B------:R-:W0:Y:S01]  /*0940*/  LDC.64 R12, c[0x0][0x388] ;  /* 0x0000e200ff0c7b82 */ /* 0x000e220000000a00 */
[----:B------:R-:W-:Y:S01]  /*0950*/  @!P2 FADD R8, R8, 1 ;  /* 0x3f8000000808a421 */ /* 0x000fe20000000000 */
[----:B------:R-:W-:-:S03]  /*0960*/  ISETP.NE.AND P2, PT, R14, 0x1, PT ;  /* 0x000000010e00780c */ /* 0x000fc60003f45270 */
[----:B------:R-:W-:-:S06]  /*0970*/  @!P0 FADD R8, R8, 1 ;  /* 0x3f80000008088421 */ /* 0x000fcc0000000000 */
[----:B------:R-:W-:Y:S01]  /*0980*/  @!P1 FADD R8, R8, 1 ;  /* 0x3f80000008089421 */ /* 0x000fe20000000000 */
[----:B-----5:R-:W-:Y:S02]  /*0990*/  ISETP.NE.AND P0, PT, R16, 0x1, PT ;  /* 0x000000011000780c */ /* 0x020fe40003f05270 */
[----:B------:R-:W-:Y:S01]  /*09a0*/  ISETP.NE.AND P3, PT, R18, RZ, PT ;  /* 0x000000ff1200720c */ /* 0x000fe20003f65270 */
[----:B------:R-:W-:Y:S01]  /*09b0*/  @!P2 FADD R8, R8, 1 ;  /* 0x3f8000000808a421 */ /* 0x000fe20000000000 */
[----:B------:R-:W-:-:S03]  /*09c0*/  ISETP.NE.AND P1, PT, R22, 0x1, PT ;  /* 0x000000011600780c */ /* 0x000fc60003f25270 */
[----:B------:R-:W-:Y:S01]  /*09d0*/  IMAD.MOV.U32 R15, RZ, RZ, R8 ;  /* 0x000000ffff0f7224 */ /* 0x000fe200078e0008 */
[----:B------:R-:W-:-:S05]  /*09e0*/  ISETP.NE.AND P2, PT, R10, 0x1, PT ;  /* 0x000000010a00780c */ /* 0x000fca0003f45270 */
[----:B------:R-:W-:Y:S02]  /*09f0*/  @!P0 FADD R15, R15, 1 ;  /* 0x3f8000000f0f8421 */ /* 0x000fe40000000000 */
[----:B------:R-:W1:Y:S02]  /*0a00*/  @!P3 LDC.64 R10, c[0x0][0x390] ;  /* 0x0000e400ff0abb82 */ /* 0x000e640000000a00 */
[----:B------:R-:W-:-:S04]  /*0a10*/  @!P1 FADD R15, R15, 1 ;  /* 0x3f8000000f0f9421 */ /* 0x000fc80000000000 */
[----:B------:R-:W-:-:S04]  /*0a20*/  @!P2 FADD R15, R15, 1 ;  /* 0x3f8000000f0fa421 */ /* 0x000fc80000000000 */
[----:B------:R-:W1:Y:S02]  /*0a30*/  @!P3 F2F.F64.F32 R8, R15 ;  /* 0x0000000f0008b310 */ /* 0x000e640000201800 */
[----:B-1----:R-:W-:-:S10]  /*0a40*/  @!P3 DMUL R8, R8, R10 ;  /* 0x0000000a0808b228 */ /* 0x002fd40000000000 */
[----:B------:R-:W1:Y:S01]  /*0a50*/  @!P3 F2F.F32.F64 R9, R8 ;  /* 0x000000080009b310 */ /* 0x000e620000301000 */
[----:B0-----:R-:W-:-:S05]  /*0a60*/  IMAD.WIDE.U32 R24, R24, 0x4, R12 ;  /* 0x0000000418187825 */ /* 0x001fca00078e000c */
[----:B-1----:R0:W-:Y:S04]  /*0a70*/  @!P3 STG.E desc[UR4][R24.64], R9 ;  /* 0x000000091800b986 */ /* 0x0021e8000c101904 */
[----:B------:R0:W-:Y:S02]  /*0a80*/  @P3 STG.E desc[UR4][R24.64], R15 ;  /* 0x0000000f18003986 */ /* 0x0001e4000c101904 */
.L_x_1:
[----:B------:R-:W-:Y:S05]  /*0a90*/  BSYNC.RECONVERGENT B0 ;  /* 0x0000000000007941 */ /* 0x000fea0003800200 */
.L_x_0:
[----:B------:R-:W-:Y:S01]  /*0aa0*/  IADD3 R8, PT, PT, R7, R0, RZ ;  /* 0x0000000007087210 */ /* 0x000fe20007ffe0ff */
[----:B------:R-:W-:Y:S01]  /*0ab0*/  IMAD.IADD R11, R5, 0x1, R0 ;  /* 0x00000001050b7824 */ /* 0x000fe200078e0200 */
[----:B------:R-:W-:Y:S01]  /*0ac0*/  MOV R2, RZ ;  /* 0x000000ff00027202 */ /* 0x000fe20000000f00 */
[----:B0-----:R-:W-:Y:S01]  /*0ad0*/  IMAD R9, R6, R4, RZ ;  /* 0x0000000406097224 */ /* 0x001fe200078e02ff */
[----:B------:R-:W-:Y:S01]  /*0ae0*/  BAR.SYNC.DEFER_BLOCKING 0x0 ;  /* 0x0000000000007b1d */ /* 0x000fe20000010000 */
[----:B------:R-:W-:Y:S02]  /*0af0*/  VIADD R14, R8, 0xffffffff ;  /* 0xffffffff080e7836 */ /* 0x000fe40000000000 */
[----:B------:R-:W-:Y:S02]  /*0b00*/  VIADD R12, R11, 0xffffffff ;  /* 0xffffffff0b0c7836 */ /* 0x000fe40000000000 */
[----:B------:R-:W-:Y:S01]  /*0b10*/  IMAD.HI.U32 R6, R3, R9, R2 ;  /* 0x0000000903067227 */ /* 0x000fe200078e0002 */
[----:B------:R-:W-:Y:S01]  /*0b20*/  IABS R10, R14 ;  /* 0x0000000e000a7213 */ /* 0x000fe20000000000 */
[----:B------:R-:W0:Y:S01]  /*0b30*/  LDCU.64 UR6, c[0x0][0x380] ;  /* 0x00007000ff0677ac */ /* 0x000e220008000a00 */
[----:B------:R-:W-:Y:S01]  /*0b40*/  IABS R13, R12 ;  /* 0x0000000c000d7213 */ /* 0x000fe20000000000 */
[----:B------:R-:W-:Y:S01]  /*0b50*/  IMAD R5, R5, R0, R7 ;  /* 0x0000000005057224 */ /* 0x000fe200078e0207 */
[----:B------:R-:W-:Y:S01]  /*0b60*/  ISETP.GE.AND P3, PT, R12, RZ, PT ;  /* 0x000000ff0c00720c */ /* 0x000fe20003f66270 */
[----:B------:R-:W-:-:S02]  /*0b70*/  IMAD.MOV.U32 R3, RZ, RZ, R10 ;  /* 0x000000ffff037224 */ /* 0x000fc400078e000a */
[----:B------:R-:W-:-:S04]  /*0b80*/  IMAD.HI.U32 R9, R6, R13, RZ ;  /* 0x0000000d06097227 */ /* 0x000fc800078e00ff */
[----:B------:R-:W-:-:S04]  /*0b90*/  IMAD.HI.U32 R2, R6, R3, RZ ;  /* 0x0000000306027227 */ /* 0x000fc800078e00ff */
[----:B------:R-:W-:Y:S02]  /*0ba0*/  IMAD.MOV R2, RZ, RZ, -R2 ;  /* 0x000000ffff027224 */ /* 0x000fe400078e0a02 */
[----:B------:R-:W-:Y:S02]  /*0bb0*/  IMAD.MOV R10, RZ, RZ, -R9 ;  /* 0x000000ffff0a7224 */ /* 0x000fe400078e0a09 */
[C---:B------:R-:W-:Y:S02]  /*0bc0*/  IMAD R9, R4.reuse, R2, R3 ;  /* 0x0000000204097224 */ /* 0x040fe400078e0203 */
[C---:B------:R-:W-:Y:S01]  /*0bd0*/  IMAD R13, R4.reuse, R10, R13 ;  /* 0x0000000a040d7224 */ /* 0x040fe200078e020d */
[----:B------:R-:W1:Y:S01]  /*0be0*/  LDC.64 R2, c[0x0][0x388] ;  /* 0x0000e200ff027b82 */ /* 0x000e620000000a00 */
[----:B------:R-:W-:Y:S02]  /*0bf0*/  LOP3.LUT R10, RZ, R0, RZ, 0x33, !PT ;  /* 0x00000000ff0a7212 */ /* 0x000fe400078e33ff */
[----:B------:R-:W-:-:S02]  /*0c00*/  ISETP.GT.U32.AND P0, PT, R4, R9, PT ;  /* 0x000000090400720c */ /* 0x000fc40003f04070 */
[----:B------:R-:W-:-:S11]  /*0c10*/  ISETP.GT.U32.AND P1, PT, R4, R13, PT ;  /* 0x0000000d0400720c */ /* 0x000fd60003f24070 */
[----:B------:R-:W-:Y:S02]  /*0c20*/  @!P0 IADD3 R9, PT, PT, R9, -R4, RZ ;  /* 0x8000000409098210 */ /* 0x000fe40007ffe0ff */
[----:B------:R-:W-:Y:S01]  /*0c30*/  @!P1 IMAD.IADD R13, R13, 0x1, -R4 ;  /* 0x000000010d0d9824 */ /* 0x000fe200078e0a04 */
[----:B------:R-:W-:Y:S02]  /*0c40*/  ISETP.GE.AND P1, PT, R14, RZ, PT ;  /* 0x000000ff0e00720c */ /* 0x000fe40003f26270 */
[C---:B------:R-:W-:Y:S02]  /*0c50*/  ISETP.GT.U32.AND P0, PT, R4.reuse, R9, PT ;  /* 0x000000090400720c */ /* 0x040fe40003f04070 */
[----:B------:R-:W-:Y:S01]  /*0c60*/  ISETP.GT.U32.AND P2, PT, R4, R13, PT ;  /* 0x0000000d0400720c */ /* 0x000fe20003f44070 */
[----:B-1----:R-:W-:-:S06]  /*0c70*/  IMAD.WIDE R14, R5, 0x4, R2 ;  /* 0x00000004050e7825 */ /* 0x002fcc00078e0202 */
[----:B------:R-:W2:Y:S04]  /*0c80*/  LDG.E R14, desc[UR4][R14.64] ;  /* 0x000000040e0e7981 */ /* 0x000ea8000c1e1900 */
[--C-:B------:R-:W-:Y:S01]  /*0c90*/  @!P0 IMAD.IADD R9, R9, 0x1, -R4.reuse ;  /* 0x0000000109098824 */ /* 0x100fe200078e0a04 */
[----:B------:R-:W-:Y:S01]  /*0ca0*/  ISETP.NE.AND P0, PT, R0, RZ, PT ;  /* 0x000000ff0000720c */ /* 0x000fe20003f05270 */
[----:B------:R-:W-:-:S03]  /*0cb0*/  @!P2 IMAD.IADD R13, R13, 0x1, -R4 ;  /* 0x000000010d0da824 */ /* 0x000fc600078e0a04 */
[----:B------:R-:W-:Y:S01]  /*0cc0*/  @!P1 IADD3 R9, PT, PT, -R9, RZ, RZ ;  /* 0x000000ff09099210 */ /* 0x000fe20007ffe1ff */
[----:B------:R-:W-:-:S03]  /*0cd0*/  @!P3 IMAD.MOV R13, RZ, RZ, -R13 ;  /* 0x000000ffff0db224 */ /* 0x000fc600078e0a0d */
[C---:B------:R-:W-:Y:S02]  /*0ce0*/  SEL R12, R10.reuse, R9, !P0 ;  /* 0x000000090a0c7207 */ /* 0x040fe40004000000 */
[----:B------:R-:W-:-:S05]  /*0cf0*/  SEL R9, R10, R13, !P0 ;  /* 0x0000000d0a097207 */ /* 0x000fca0004000000 */
[----:B------:R-:W-:-:S04]  /*0d00*/  IMAD R18, R9, R0, R12 ;  /* 0x0000000009127224 */ /* 0x000fc800078e020c */
[----:B------:R-:W-:-:S06]  /*0d10*/  IMAD.WIDE R16, R18, 0x4, R2 ;  /* 0x0000000412107825 */ /* 0x000fcc00078e0202 */
[----:B------:R-:W2:Y:S01]  /*0d20*/  LDG.E R17, desc[UR4][R16.64] ;  /* 0x0000000410117981 */ /* 0x000ea2000c1e1900 */
[----:B------:R-:W-:-:S05]  /*0d30*/  IABS R7, R11 ;  /* 0x0000000b00077213 */ /* 0x000fca0000000000 */
[----:B------:R-:W-:-:S04]  /*0d40*/  IMAD.HI.U32 R13, R6, R7, RZ ;  /* 0x00000007060d7227 */ /* 0x000fc800078e00ff */
[----:B------:R-:W-:-:S04]  /*0d50*/  IMAD.MOV R13, RZ, RZ, -R13 ;  /* 0x000000ffff0d7224 */ /* 0x000fc800078e0a0d */
[----:B------:R-:W-:-:S05]  /*0d60*/  IMAD R7, R4, R13, R7 ;  /* 0x0000000d04077224 */ /* 0x000fca00078e0207 */
[----:B------:R-:W-:Y:S02]  /*0d70*/  ISETP.GT.U32.AND P1, PT, R4, R7, PT ;  /* 0x000000070400720c */ /* 0x000fe40003f24070 */
[----:B------:R-:W-:-:S11]  /*0d80*/  ISETP.GE.AND P2, PT, R11, RZ, PT ;  /* 0x000000ff0b00720c */ /* 0x000fd60003f46270 */
[----:B------:R-:W-:-:S05]  /*0d90*/  @!P1 IMAD.IADD R7, R7, 0x1, -R4 ;  /* 0x0000000107079824 */ /* 0x000fca00078e0a04 */
[----:B------:R-:W-:-:S13]  /*0da0*/  ISETP.GT.U32.AND P1, PT, R4, R7, PT ;  /* 0x000000070400720c */ /* 0x000fda0003f24070 */
[----:B------:R-:W-:-:S05]  /*0db0*/  @!P1 IADD3 R7, PT, PT, R7, -R4, RZ ;  /* 0x8000000407079210 */ /* 0x000fca0007ffe0ff */
[----:B------:R-:W-:-:S05]  /*0dc0*/  @!P2 IMAD.MOV R7, RZ, RZ, -R7 ;  /* 0x000000ffff07a224 */ /* 0x000fca00078e0a07 */
[----:B------:R-:W-:-:S05]  /*0dd0*/  SEL R7, R10, R7, !P0 ;  /* 0x000000070a077207 */ /* 0x000fca0004000000 */
[----:B------:R-:W-:Y:S01]  /*0de0*/  IMAD R13, R7, R0, R12 ;  /* 0x00000000070d7224 */ /* 0x000fe200078e020c */
[----:B--2---:R-:W-:-:S04]  /*0df0*/  FSETP.GEU.AND P1, PT, R14, R17, PT ;  /* 0x000000110e00720b */ /* 0x004fc80003f2e000 */
[----:B------:R-:W-:Y:S01]  /*0e00*/  SEL R18, R18, R5, !P1 ;  /* 0x0000000512127207 */ /* 0x000fe20004800000 */
[----:B------:R-:W-:-:S04]  /*0e10*/  IMAD.WIDE R16, R13, 0x4, R2 ;  /* 0x000000040d107825 */ /* 0x000fc800078e0202 */
[----:B------:R-:W-:Y:S02]  /*0e20*/  IMAD.WIDE R14, R18, 0x4, R2 ;  /* 0x00000004120e7825 */ /* 0x000fe400078e0202 */
[----:B------:R-:W2:Y:S04]  /*0e30*/  LDG.E R17, desc[UR4][R16.64] ;  /* 0x0000000410117981 */ /* 0x000ea8000c1e1900 */
[----:B------:R-:W2:Y:S01]  /*0e40*/  LDG.E R14, desc[UR4][R14.64] ;  /* 0x000000040e0e7981 */ /* 0x000ea2000c1e1900 */
[----:B------:R-:W-:-:S05]  /*0e50*/  VIADD R11, R11, 0x1 ;  /* 0x000000010b0b7836 */ /* 0x000fca0000000000 */
[----:B------:R-:W-:-:S05]  /*0e60*/  IABS R19, R11 ;  /* 0x0000000b00137213 */ /* 0x000fca0000000000 */
[----:B------:R-:W-:-:S04]  /*0e70*/  IMAD.HI.U32 R20, R6, R19, RZ ;  /* 0x0000001306147227 */ /* 0x000fc800078e00ff */
[----:B------:R-:W-:-:S04]  /*0e80*/  IMAD.MOV R20, RZ, RZ, -R20 ;  /* 0x000000ffff147224 */ /* 0x000fc800078e0a14 */
[----:B------:R-:W-:-:S05]  /*0e90*/  IMAD R19, R4, R20, R19 ;  /* 0x0000001404137224 */ /* 0x000fca00078e0213 */
[----:B------:R-:W-:-:S13]  /*0ea0*/  ISETP.GT.U32.AND P1, PT, R4, R19, PT ;  /* 0x000000130400720c */ /* 0x000fda0003f24070 */
[----:B------:R-:W-:-:S04]  /*0eb0*/  @!P1 IADD3 R19, PT, PT, R19, -R4, RZ ;  /* 0x8000000413139210 */ /* 0x000fc80007ffe0ff */
[----:B------:R-:W-:Y:S02]  /*0ec0*/  ISETP.GT.U32.AND P1, PT, R4, R19, PT ;  /* 0x000000130400720c */ /* 0x000fe40003f24070 */
[----:B------:R-:W-:-:S11]  /*0ed0*/  ISETP.GE.AND P2, PT, R11, RZ, PT ;  /* 0x000000ff0b00720c */ /* 0x000fd60003f46270 */
[----:B------:R-:W-:-:S04]  /*0ee0*/  @!P1 IMAD.IADD R19, R19, 0x1, -R4 ;  /* 0x0000000113139824 */ /* 0x000fc800078e0a04 */
[----:B------:R-:W-:-:S04]  /*0ef0*/  IMAD.MOV.U32 R11, RZ, RZ, R19 ;  /* 0x000000ffff0b7224 */ /* 0x000fc800078e0013 */
[----:B------:R-:W-:-:S05]  /*0f00*/  @!P2 IMAD.MOV R11, RZ, RZ, -R11 ;  /* 0x000000ffff0ba224 */ /* 0x000fca00078e0a0b */
[----:B------:R-:W-:Y:S02]  /*0f10*/  SEL R11, R10, R11, !P0 ;  /* 0x0000000b0a0b7207 */ /* 0x000fe40004000000 */
[----:B--2---:R-:W-:-:S03]  /*0f20*/  FSETP.GEU.AND P1, PT, R14, R17, PT ;  /* 0x000000110e00720b */ /* 0x004fc60003f2e000 */
[----:B------:R-:W-:Y:S01]  /*0f30*/  IMAD R17, R11, R0, R12 ;  /* 0x000000000b117224 */ /* 0x000fe200078e020c */
[----:B------:R-:W-:-:S03]  /*0f40*/  SEL R16, R13, R18, !P1 ;  /* 0x000000120d107207 */ /* 0x000fc60004800000 */
[----:B------:R-:W-:-:S04]  /*0f50*/  IMAD.WIDE R14, R17, 0x4, R2 ;  /* 0x00000004110e7825 */ /* 0x000fc800078e0202 */
[----:B------:R-:W-:Y:S02]  /*0f60*/  IMAD.WIDE R12, R16, 0x4, R2 ;  /* 0x00000004100c7825 */ /* 0x000fe400078e0202 */
[----:B------:R-:W2:Y:S04]  /*0f70*/  LDG.E R15, desc[UR4][R14.64] ;  /* 0x000000040e0f7981 */ /* 0x000ea8000c1e1900 */
[----:B------:R1:W2:Y:S01]  /*0f80*/  LDG.E R12, desc[UR4][R12.64] ;  /* 0x000000040c0c7981 */ /* 0x0002a2000c1e1900 */
[----:B------:R-:W-:-:S05]  /*0f90*/  IABS R19, R8 ;  /* 0x0000000800137213 */ /* 0x000fca0000000000 */
[----:B------:R-:W-:-:S05]  /*0fa0*/  IMAD.HI.U32 R18, R6, R19, RZ ;  /* 0x0000001306127227 */ /* 0x000fca00078e00ff */
[----:B------:R-:W-:-:S05]  /*0fb0*/  IADD3 R18, PT, PT, -R18, RZ, RZ ;  /* 0x000000ff12127210 */ /* 0x000fca0007ffe1ff */
[----:B------:R-:W-:-:S05]  /*0fc0*/  IMAD R19, R4, R18, R19 ;  /* 0x0000001204137224 */ /* 0x000fca00078e0213 */
[----:B------:R-:W-:-:S13]  /*0fd0*/  ISETP.GT.U32.AND P1, PT, R4, R19, PT ;  /* 0x000000130400720c */ /* 0x000fda0003f24070 */
[----:B------:R-:W-:-:S05]  /*0fe0*/  @!P1 IMAD.IADD R19, R19, 0x1, -R4 ;  /* 0x0000000113139824 */ /* 0x000fca00078e0a04 */
[----:B------:R-:W-:Y:S02]  /*0ff0*/  ISETP.GT.U32.AND P1, PT, R4, R19, PT ;  /* 0x000000130400720c */ /* 0x000fe40003f24070 */
[----:B------:R-:W-:-:S11]  /*1000*/  ISETP.GE.AND P2, PT, R8, RZ, PT ;  /* 0x000000ff0800720c */ /* 0x000fd60003f46270 */
[----:B------:R-:W-:-:S04]  /*1010*/  @!P1 IMAD.IADD R19, R19, 0x1, -R4 ;  /* 0x0000000113139824 */ /* 0x000fc800078e0a04 */
[----:B-1----:R-:W-:-:S05]  /*1020*/  IMAD.MOV.U32 R13, RZ, RZ, R19 ;  /* 0x000000ffff0d7224 */ /* 0x002fca00078e0013 */
[----:B------:R-:W-:-:S04]  /*1030*/  @!P2 IADD3 R13, PT, PT, -R13, RZ, RZ ;  /* 0x000000ff0d0da210 */ /* 0x000fc80007ffe1ff */
[----:B------:R-:W-:Y:S02]  /*1040*/  SEL R18, R10, R13, !P0 ;  /* 0x0000000d0a127207 */ /* 0x000fe40004000000 */
[----:B--2---:R-:W-:-:S03]  /*1050*/  FSETP.GEU.AND P1, PT, R12, R15, PT ;  /* 0x0000000f0c00720b */ /* 0x004fc60003f2e000 */
[----:B------:R-:W-:Y:S01]  /*1060*/  IMAD R15, R9, R0, R18 ;  /* 0x00000000090f7224 */ /* 0x000fe200078e0212 */
[----:B------:R-:W-:-:S03]  /*1070*/  SEL R16, R17, R16, !P1 ;  /* 0x0000001011107207 */ /* 0x000fc60004800000 */
[----:B------:R-:W-:-:S04]  /*1080*/  IMAD.WIDE R20, R15, 0x4, R2 ;  /* 0x000000040f147825 */ /* 0x000fc800078e0202 */
[----:B------:R-:W-:Y:S02]  /*1090*/  IMAD.WIDE R12, R16, 0x4, R2 ;  /* 0x00000004100c7825 */ /* 0x000fe400078e0202 */
[----:B------:R-:W2:Y:S04]  /*10a0*/  LDG.E R21, desc[UR4][R20.64] ;  /* 0x0000000414157981 */ /* 0x000ea8000c1e1900 */
[----:B------:R-:W2:Y:S01]  /*10b0*/  LDG.E R12, desc[UR4][R12.64] ;  /* 0x000000040c0c7981 */ /* 0x000ea2000c1e1900 */
[----:B------:R-:W-:Y:S01]  /*10c0*/  IMAD R22, R7, R0, R18 ;  /* 0x0000000007167224 */ /* 0x000fe200078e0212 */
[----:B--2---:R-:W-:-:S04]  /*10d0*/  FSETP.GEU.AND P1, PT, R12, R21, PT ;  /* 0x000000150c00720b */ /* 0x004fc80003f2e000 */
[----:B------:R-:W-:Y:S01]  /*10e0*/  SEL R23, R15, R16, !P1 ;  /* 0x000000100f177207 */ /* 0x000fe20004800000 */
[----:B------:R-:W-:-:S04]  /*10f0*/  IMAD.WIDE R14, R22, 0x4, R2 ;  /* 0x00000004160e7825 */ /* 0x000fc800078e0202 */
[----:B------:R-:W-:Y:S02]  /*1100*/  IMAD.WIDE R16, R23, 0x4, R2 ;  /* 0x0000000417107825 */ /* 0x000fe400078e0202 */
[----:B------:R-:W2:Y:S04]  /*1110*/  LDG.E R15, desc[UR4][R14.64] ;  /* 0x000000040e0f7981 */ /* 0x000ea8000c1e1900 */
[----:B------:R-:W2:Y:S01]  /*1120*/  LDG.E R16, desc[UR4][R16.64] ;  /* 0x0000000410107981 */ /* 0x000ea2000c1e1900 */
[----:B------:R-:W-:-:S04]  /*1130*/  IMAD R19, R11, R0, R18 ;  /* 0x000000000b137224 */ /* 0x000fc800078e0212 */
[----:B------:R-:W-:-:S06]  /*1140*/  IMAD.WIDE R20, R19, 0x4, R2 ;  /* 0x0000000413147825 */ /* 0x000fcc00078e0202 */
[----:B------:R-:W3:Y:S01]  /*1150*/  LDG.E R21, desc[UR4][R20.64] ;  /* 0x0000000414157981 */ /* 0x000ee2000c1e1900 */
[----:B------:R-:W-:Y:S01]  /*1160*/  VIADD R8, R8, 0x1 ;  /* 0x0000000108087836 */ /* 0x000fe20000000000 */
[----:B--2---:R-:W-:-:S04]  /*1170*/  FSETP.GEU.AND P1, PT, R16, R15, PT ;  /* 0x0000000f1000720b */ /* 0x004fc80003f2e000 */
[----:B------:R-:W-:-:S05]  /*1180*/  SEL R22, R22, R23, !P1 ;  /* 0x0000001716167207 */ /* 0x000fca0004800000 */
[----:B------:R-:W-:-:S06]  /*1190*/  IMAD.WIDE R12, R22, 0x4, R2 ;  /* 0x00000004160c7825 */ /* 0x000fcc00078e0202 */
[----:B------:R1:W3:Y:S01]  /*11a0*/  LDG.E R12, desc[UR4][R12.64] ;  /* 0x000000040c0c7981 */ /* 0x0002e2000c1e1900 */
[----:B------:R-:W-:-:S05]  /*11b0*/  IABS R15, R8 ;  /* 0x00000008000f7213 */ /* 0x000fca0000000000 */
[----:B------:R-:W-:-:S04]  /*11c0*/  IMAD.HI.U32 R6, R6, R15, RZ ;  /* 0x0000000f06067227 */ /* 0x000fc800078e00ff */
[----:B------:R-:W-:-:S04]  /*11d0*/  IMAD.MOV R6, RZ, RZ, -R6 ;  /* 0x000000ffff067224 */ /* 0x000fc800078e0a06 */
[----:B------:R-:W-:-:S05]  /*11e0*/  IMAD R15, R4, R6, R15 ;  /* 0x00000006040f7224 */ /* 0x000fca00078e020f */
[----:B------:R-:W-:-:S13]  /*11f0*/  ISETP.GT.U32.AND P1, PT, R4, R15, PT ;  /* 0x0000000f0400720c */ /* 0x000fda0003f24070 */
[----:B------:R-:W-:-:S05]  /*1200*/  @!P1 IMAD.IADD R15, R15, 0x1, -R4 ;  /* 0x000000010f0f9824 */ /* 0x000fca00078e0a04 */
[----:B------:R-:W-:Y:S02]  /*1210*/  ISETP.GT.U32.AND P1, PT, R4, R15, PT ;  /* 0x0000000f0400720c */ /* 0x000fe40003f24070 */
[----:B------:R-:W-:-:S11]  /*1220*/  ISETP.GE.AND P2, PT, R8, RZ, PT ;  /* 0x000000ff0800720c */ /* 0x000fd60003f46270 */
[----:B------:R-:W-:-:S05]  /*1230*/  @!P1 IADD3 R15, PT, PT, R15, -R4, RZ ;  /* 0x800000040f0f9210 */ /* 0x000fca0007ffe0ff */
[----:B-1----:R-:W-:-:S04]  /*1240*/  IMAD.MOV.U32 R13, RZ, RZ, R15 ;  /* 0x000000ffff0d7224 */ /* 0x002fc800078e000f */
[----:B------:R-:W-:-:S05]  /*1250*/  @!P2 IMAD.MOV R13, RZ, RZ, -R13 ;  /* 0x000000ffff0da224 */ /* 0x000fca00078e0a0d */
[----:B------:R-:W-:-:S05]  /*1260*/  SEL R10, R10, R13, !P0 ;  /* 0x0000000d0a0a7207 */ /* 0x000fca0004000000 */
[----:B------:R-:W-:Y:S01]  /*1270*/  IMAD R15, R9, R0, R10 ;  /* 0x00000000090f7224 */ /* 0x000fe200078e020a */
[----:B---3--:R-:W-:-:S04]  /*1280*/  FSETP.GEU.AND P0, PT, R12, R21, PT ;  /* 0x000000150c00720b */ /* 0x008fc80003f0e000 */
[----:B------:R-:W-:Y:S01]  /*1290*/  SEL R17, R19, R22, !P0 ;  /* 0x0000001613117207 */ /* 0x000fe20004000000 */
        /* <DEDUP_REMOVED lines=14> */
[----:B--2---:R-:W-:-:S04]  /*1380*/  FSETP.GEU.AND P0, PT, R6, R15, PT ;  /* 0x0000000f0600720b */ /* 0x004fc80003f0e000 */
[----:B------:R-:W-:-:S05]  /*1390*/  SEL R17, R4, R17, !P0 ;  /* 0x0000001104117207 */ /* 0x000fca0004000000 */
[----:B------:R-:W-:-:S06]  /*13a0*/  IMAD.WIDE R2, R17, 0x4, R2 ;  /* 0x0000000411027825 */ /* 0x000fcc00078e0202 */
[----:B------:R-:W3:Y:S02]  /*13b0*/  LDG.E R2, desc[UR4][R2.64] ;  /* 0x0000000402027981 */ /* 0x000ee4000c1e1900 */
[----:B---3--:R-:W-:-:S04]  /*13c0*/  FSETP.GEU.AND P0, PT, R2, R9, PT ;  /* 0x000000090200720b */ /* 0x008fc80003f0e000 */
[----:B------:R-:W-:-:S04]  /*13d0*/  SEL R0, R0, R17, !P0 ;  /* 0x0000001100007207 */ /* 0x000fc80004000000 */
[----:B0-----:R-:W-:-:S04]  /*13e0*/  IADD3 R6, P0, PT, R0, UR6, RZ ;  /* 0x0000000600067c10 */ /* 0x001fc8000ff1e0ff */
[----:B------:R-:W-:Y:S01]  /*13f0*/  LEA.HI.X.SX32 R7, R0, UR7, 0x1, P0 ;  /* 0x0000000700077c11 */ /* 0x000fe200080f0eff */
[----:B------:R-:W0:Y:S05]  /*1400*/  LDCU.64 UR6, c[0x0][0x3a0] ;  /* 0x00007400ff0677ac */ /* 0x000e2a0008000a00 */
[----:B------:R-:W2:Y:S01]  /*1410*/  LDG.E.U8 R7, desc[UR4][R6.64] ;  /* 0x0000000406077981 */ /* 0x000ea2000c1e1100 */
[----:B0-----:R-:W-:-:S04]  /*1420*/  IADD3 R4, P0, PT, R5, UR6, RZ ;  /* 0x0000000605047c10 */ /* 0x001fc8000ff1e0ff */
[----:B------:R-:W-:-:S05]  /*1430*/  LEA.HI.X.SX32 R5, R5, UR7, 0x1, P0 ;  /* 0x0000000705057c11 */ /* 0x000fca00080f0eff */
[----:B--2---:R-:W-:Y:S01]  /*1440*/  STG.E.U8 desc[UR4][R4.64], R7 ;  /* 0x0000000704007986 */ /* 0x004fe2000c101104 */
[----:B------:R-:W-:Y:S05]  /*1450*/  EXIT ;  /* 0x000000000000794d */ /* 0x000fea0003800000 */
.L_x_2:
[----:B------:R-:W-:-:S00]  /*1460*/  BRA `(.L_x_2) ;  /* 0xfffffffc00fc7947 */ /* 0x000fc0000383ffff */
[----:B------:R-:W-:-:S00]  /*1470*/  NOP ;  /* 0x0000000000007918 */ /* 0x000fc00000000000 */
        /* <DEDUP_REMOVED lines=8> */
.L_x_3:


//--------------------- .nv.shared.reserved.0     --------------------------
	.section	.nv.shared.reserved.0,"aw",@nobits
	.weak		__nv_reservedSMEM_offset_0_alias
	.size		__nv_reservedSMEM_offset_0_alias, 0, 64
	.other		__nv_reservedSMEM_offset_0_alias,@"STO_CUDA_RESERVED_SHARED STV_DEFAULT"
__nv_reservedSMEM_offset_0_alias:
	.zero		0
	.zero		64


//--------------------- .nv.constant0._Z6EvolvePbPfdiS_ --------------------------
	.section	.nv.constant0._Z6EvolvePbPfdiS_,"a",@progbits
	.sectionflags	@""
	.align	4
.nv.constant0._Z6EvolvePbPfdiS_:
	.zero		936


//--------------------- SYMBOLS --------------------------

	.type		.nv.reservedSmem.offset0,@object
	.size		.nv.reservedSmem.offset0,0x4
